	.headerflags	@"EF_CUDA_TEXMODE_UNIFIED EF_CUDA_64BIT_ADDRESS EF_CUDA_SM89 EF_CUDA_VIRTUAL_SM(EF_CUDA_SM89)"
	.elftype	@"ET_EXEC"


//--------------------- .nv.info                  --------------------------
	.section	.nv.info,"",@"SHT_CUDA_INFO"
	.align	4


	//----- nvinfo : EIATTR_REGCOUNT
	.align		4
        /*0000*/ 	.byte	0x04, 0x2f
        /*0002*/ 	.short	(.L_1 - .L_0)
	.align		4
.L_0:
        /*0004*/ 	.word	index@(triton__0d1d2de)
        /*0008*/ 	.word	0x00000010


	//----- nvinfo : EIATTR_MAX_STACK_SIZE
	.align		4
.L_1:
        /*000c*/ 	.byte	0x04, 0x23
        /*000e*/ 	.short	(.L_3 - .L_2)
	.align		4
.L_2:
        /*0010*/ 	.word	index@(triton__0d1d2de)
        /*0014*/ 	.word	0x00000000


	//----- nvinfo : EIATTR_MIN_STACK_SIZE
	.align		4
.L_3:
        /*0018*/ 	.byte	0x04, 0x12
        /*001a*/ 	.short	(.L_5 - .L_4)
	.align		4
.L_4:
        /*001c*/ 	.word	index@(triton__0d1d2de)
        /*0020*/ 	.word	0x00000000


	//----- nvinfo : EIATTR_FRAME_SIZE
	.align		4
.L_5:
        /*0024*/ 	.byte	0x04, 0x11
        /*0026*/ 	.short	(.L_7 - .L_6)
	.align		4
.L_6:
        /*0028*/ 	.word	index@(triton__0d1d2de)
        /*002c*/ 	.word	0x00000000
.L_7:


//--------------------- .nv.info.triton__0d1d2de  --------------------------
	.section	.nv.info.triton__0d1d2de,"",@"SHT_CUDA_INFO"
	.align	4


	//----- nvinfo : EIATTR_CUDA_API_VERSION
	.align		4
        /*0000*/ 	.byte	0x04, 0x37
        /*0002*/ 	.short	(.L_9 - .L_8)
.L_8:
        /*0004*/ 	.word	0x0000007b


	//----- nvinfo : EIATTR_PARAM_CBANK
	.align		4
.L_9:
        /*0008*/ 	.byte	0x04, 0x0a
        /*000a*/ 	.short	(.L_11 - .L_10)
	.align		4
.L_10:
        /*000c*/ 	.word	index@(.nv.constant0.triton__0d1d2de)
        /*0010*/ 	.short	0x0160
        /*0012*/ 	.short	0x0014


	//----- nvinfo : EIATTR_CBANK_PARAM_SIZE
	.align		4
.L_11:
        /*0014*/ 	.byte	0x03, 0x19
        /*0016*/ 	.short	0x0014


	//----- nvinfo : EIATTR_KPARAM_INFO
	.align		4
        /*0018*/ 	.byte	0x04, 0x17
        /*001a*/ 	.short	(.L_13 - .L_12)
.L_12:
        /*001c*/ 	.word	0x00000000
        /*0020*/ 	.short	0x0002
        /*0022*/ 	.short	0x0010
        /*0024*/ 	.byte	0x00, 0xf0, 0x11, 0x00


	//----- nvinfo : EIATTR_KPARAM_INFO
	.align		4
.L_13:
        /*0028*/ 	.byte	0x04, 0x17
        /*002a*/ 	.short	(.L_15 - .L_14)
.L_14:
        /*002c*/ 	.word	0x00000000
        /*0030*/ 	.short	0x0001
        /*0032*/ 	.short	0x0008
        /*0034*/ 	.byte	0x00, 0xf0, 0x21, 0x00


	//----- nvinfo : EIATTR_KPARAM_INFO
	.align		4
.L_15:
        /*0038*/ 	.byte	0x04, 0x17
        /*003a*/ 	.short	(.L_17 - .L_16)
.L_16:
        /*003c*/ 	.word	0x00000000
        /*0040*/ 	.short	0x0000
        /*0042*/ 	.short	0x0000
        /*0044*/ 	.byte	0x00, 0xf0, 0x21, 0x00


	//----- nvinfo : EIATTR_MAXREG_COUNT
	.align		4
.L_17:
        /*0048*/ 	.byte	0x03, 0x1b
        /*004a*/ 	.short	0x00ff


	//----- nvinfo : EIATTR_EXIT_INSTR_OFFSETS
	.align		4
        /*004c*/ 	.byte	0x04, 0x1c
        /*004e*/ 	.short	(.L_19 - .L_18)


	//   ....[0]....
.L_18:
        /*0050*/ 	.word	0x00000350


	//----- nvinfo : EIATTR_MAX_THREADS
	.align		4
.L_19:
        /*0054*/ 	.byte	0x04, 0x05
        /*0056*/ 	.short	(.L_21 - .L_20)
.L_20:
        /*0058*/ 	.word	0x00000080
        /*005c*/ 	.word	0x00000001
        /*0060*/ 	.word	0x00000001
.L_21:


//--------------------- .nv.rel.action            --------------------------
	.section	.nv.rel.action,"",@"SHT_CUDA_RELOCINFO"
	.align	8
	.sectionentsize	8
        /*0000*/ 	.byte	0x73, 0x00, 0x00, 0x00, 0x00, 0x00, 0x00, 0x00, 0x00, 0x00, 0x00, 0x11, 0x25, 0x00, 0x05, 0x36


//--------------------- .nv.constant0.triton__0d1d2de --------------------------
	.section	.nv.constant0.triton__0d1d2de,"a",@progbits
	.align	4
.nv.constant0.triton__0d1d2de:
	.zero		372


//--------------------- .text.triton__0d1d2de     --------------------------
	.section	.text.triton__0d1d2de,"ax",@progbits
	.sectioninfo	@"SHI_REGISTERS=16"
	.align	128
        .global         triton__0d1d2de
        .type           triton__0d1d2de,@function
        .size           triton__0d1d2de,(.L_x_1 - triton__0d1d2de)
        .other          triton__0d1d2de,@"STO_CUDA_ENTRY STV_DEFAULT"
triton__0d1d2de:
.text.triton__0d1d2de:
[----:B------:R-:W-:-:S02]  /*0000*/  IMAD.MOV.U32 R1, RZ, RZ, c[0x0][0x28] ;  /* 0x00000a00ff017624 */ /* 0x000fc400078e00ff */
[----:B------:R-:W0:Y:S01]  /*0010*/  S2R R0, SR_TID.X ;  /* 0x0000000000007919 */ /* 0x000e220000002100 */
[----:B------:R-:W-:Y:S01]  /*0020*/  IMAD.MOV.U32 R13, RZ, RZ, 0x2 ;  /* 0x00000002ff0d7424 */ /* 0x000fe200078e00ff */
[----:B------:R-:W-:Y:S02]  /*0030*/  ULDC.64 UR4, c[0x0][0x118] ;  /* 0x0000460000047ab9 */ /* 0x000fe40000000a00 */
[----:B------:R-:W1:Y:S01]  /*0040*/  S2R R5, SR_CTAID.X ;  /* 0x0000000000057919 */ /* 0x000e620000002500 */
[----:B0-----:R-:W-:Y:S01]  /*0050*/  IMAD.SHL.U32 R0, R0, 0x8, RZ ;  /* 0x0000000800007824 */ /* 0x001fe200078e00ff */
[----:B-1----:R-:W-:-:S04]  /*0060*/  SHF.R.S32.HI R3, RZ, 0x15, R5 ;  /* 0x00000015ff037819 */ /* 0x002fc80000011405 */
[----:B------:R-:W-:Y:S02]  /*0070*/  LOP3.LUT R0, R0, 0x3f8, RZ, 0xc0, !PT ;  /* 0x000003f800007812 */ /* 0x000fe400078ec0ff */
[----:B------:R-:W-:-:S03]  /*0080*/  SGXT R3, R3, 0x1 ;  /* 0x000000010303781a */ /* 0x000fc60000000200 */
[----:B------:R-:W-:-:S05]  /*0090*/  IMAD R0, R5, 0x400, R0 ;  /* 0x0000040005007824 */ /* 0x000fca00078e0200 */
[CC--:B------:R-:W-:Y:S02]  /*00a0*/  LEA.HI R2, R3.reuse, R0.reuse, RZ, 0x16 ;  /* 0x0000000003027211 */ /* 0x0c0fe400078fb0ff */
[CC--:B------:R-:W-:Y:S02]  /*00b0*/  LEA.HI R6, R3.reuse, R0.reuse, RZ, 0x18 ;  /* 0x0000000003067211 */ /* 0x0c0fe400078fc0ff */
[----:B------:R-:W-:Y:S02]  /*00c0*/  SHF.R.S32.HI R4, RZ, 0x16, R2 ;  /* 0x00000016ff047819 */ /* 0x000fe40000011402 */
[----:B------:R-:W-:Y:S01]  /*00d0*/  LEA.HI R2, R3, R0, RZ, 0x8 ;  /* 0x0000000003027211 */ /* 0x000fe200078f40ff */
[----:B------:R-:W-:Y:S01]  /*00e0*/  IMAD.SHL.U32 R6, R6, 0x2, RZ ;  /* 0x0000000206067824 */ /* 0x000fe200078e00ff */
[----:B------:R-:W-:Y:S02]  /*00f0*/  LOP3.LUT R5, R4, 0xffff, RZ, 0xc0, !PT ;  /* 0x0000ffff04057812 */ /* 0x000fe400078ec0ff */
[----:B------:R-:W-:-:S02]  /*0100*/  SHF.R.S32.HI R3, RZ, 0x8, R2 ;  /* 0x00000008ff037819 */ /* 0x000fc40000011402 */
[----:B------:R-:W-:Y:S02]  /*0110*/  LEA.HI R5, R5, R4, RZ, 0x12 ;  /* 0x0000000405057211 */ /* 0x000fe400078f90ff */
[----:B------:R-:W-:Y:S02]  /*0120*/  SHF.R.S32.HI R8, RZ, 0x1f, R2 ;  /* 0x0000001fff087819 */ /* 0x000fe40000011402 */
[----:B------:R-:W-:Y:S02]  /*0130*/  LOP3.LUT R5, R5, 0xfffc, RZ, 0xc0, !PT ;  /* 0x0000fffc05057812 */ /* 0x000fe400078ec0ff */
[----:B------:R-:W-:Y:S02]  /*0140*/  LEA.HI R8, R8, R3, RZ, 0xd ;  /* 0x0000000308087211 */ /* 0x000fe400078f68ff */
[----:B------:R-:W-:Y:S01]  /*0150*/  LOP3.LUT R6, R6, 0xfe000000, RZ, 0xc0, !PT ;  /* 0xfe00000006067812 */ /* 0x000fe200078ec0ff */
[----:B------:R-:W-:Y:S01]  /*0160*/  IMAD.MOV R5, RZ, RZ, -R5 ;  /* 0x000000ffff057224 */ /* 0x000fe200078e0a05 */
[----:B------:R-:W-:-:S04]  /*0170*/  LOP3.LUT R8, R8, 0xfe000, RZ, 0xc0, !PT ;  /* 0x000fe00008087812 */ /* 0x000fc800078ec0ff */
[----:B------:R-:W-:Y:S01]  /*0180*/  PRMT R7, R5, 0x7710, RZ ;  /* 0x0000771005077816 */ /* 0x000fe200000000ff */
[----:B------:R-:W-:Y:S01]  /*0190*/  IMAD.IADD R8, R3, 0x1, -R8 ;  /* 0x0000000103087824 */ /* 0x000fe200078e0a08 */
[----:B------:R-:W-:-:S03]  /*01a0*/  LOP3.LUT R5, R2, 0xffffff00, RZ, 0xc0, !PT ;  /* 0xffffff0002057812 */ /* 0x000fc600078ec0ff */
[----:B------:R-:W-:Y:S01]  /*01b0*/  IMAD.IADD R4, R4, 0x1, R7 ;  /* 0x0000000104047824 */ /* 0x000fe200078e0207 */
[----:B------:R-:W-:-:S04]  /*01c0*/  IADD3 R5, R6, R0, -R5 ;  /* 0x0000000006057210 */ /* 0x000fc80007ffe805 */
[----:B------:R-:W-:Y:S01]  /*01d0*/  PRMT R2, R4, 0x9910, RZ ;  /* 0x0000991004027816 */ /* 0x000fe200000000ff */
[----:B------:R-:W-:-:S04]  /*01e0*/  IMAD R5, R8, 0x1000, R5 ;  /* 0x0000100008057824 */ /* 0x000fc800078e0205 */
[----:B------:R-:W-:-:S05]  /*01f0*/  IMAD R5, R2, 0x400, R5 ;  /* 0x0000040002057824 */ /* 0x000fca00078e0205 */
[----:B------:R-:W-:-:S05]  /*0200*/  IADD3 R5, R5, 0x300, RZ ;  /* 0x0000030005057810 */ /* 0x000fca0007ffe0ff */
[----:B------:R-:W-:-:S06]  /*0210*/  IMAD.WIDE R4, R5, R13, c[0x0][0x160] ;  /* 0x0000580005047625 */ /* 0x000fcc00078e020d */
[----:B------:R-:W2:Y:S02]  /*0220*/  LDG.E.EL.128 R4, [R4.64] ;  /* 0x0000000404047981 */ /* 0x000ea4000c2e1d00 */
[----:B--2---:R-:W-:Y:S01]  /*0230*/  PRMT R2, R4, 0x7632, R2 ;  /* 0x0000763204027816 */ /* 0x004fe20000000002 */
[----:B------:R-:W-:Y:S01]  /*0240*/  IMAD.U32 R11, R6, 0x10000, RZ ;  /* 0x00010000060b7824 */ /* 0x000fe200078e00ff */
[C---:B------:R-:W-:Y:S01]  /*0250*/  PRMT R3, R5.reuse, 0x7632, R3 ;  /* 0x0000763205037816 */ /* 0x040fe20000000003 */
[----:B------:R-:W-:Y:S01]  /*0260*/  IMAD.U32 R9, R4, 0x10000, RZ ;  /* 0x0001000004097824 */ /* 0x000fe200078e00ff */
[----:B------:R-:W-:Y:S01]  /*0270*/  PRMT R8, R6, 0x7632, R8 ;  /* 0x0000763206087816 */ /* 0x000fe20000000008 */
[----:B------:R-:W-:Y:S01]  /*0280*/  IMAD.U32 R10, R5, 0x10000, RZ ;  /* 0x00010000050a7824 */ /* 0x000fe200078e00ff */
[----:B------:R-:W-:Y:S01]  /*0290*/  PRMT R6, R7, 0x7632, R6 ;  /* 0x0000763207067816 */ /* 0x000fe20000000006 */
[----:B------:R-:W-:Y:S02]  /*02a0*/  IMAD.U32 R2, R2, 0x10000, RZ ;  /* 0x0001000002027824 */ /* 0x000fe400078e00ff */
[----:B------:R-:W-:-:S02]  /*02b0*/  IMAD.U32 R3, R3, 0x10000, RZ ;  /* 0x0001000003037824 */ /* 0x000fc400078e00ff */
[----:B------:R-:W-:Y:S01]  /*02c0*/  IMAD.U32 R7, R7, 0x10000, RZ ;  /* 0x0001000007077824 */ /* 0x000fe200078e00ff */
[----:B------:R-:W-:Y:S01]  /*02d0*/  F2FP.BF16.F32.PACK_AB R4, R2, R9 ;  /* 0x000000090204723e */ /* 0x000fe200000010ff */
[----:B------:R-:W-:Y:S01]  /*02e0*/  IMAD.U32 R8, R8, 0x10000, RZ ;  /* 0x0001000008087824 */ /* 0x000fe200078e00ff */
[----:B------:R-:W-:Y:S01]  /*02f0*/  F2FP.BF16.F32.PACK_AB R5, R3, R10 ;  /* 0x0000000a0305723e */ /* 0x000fe200000010ff */
[----:B------:R-:W-:Y:S02]  /*0300*/  IMAD.U32 R12, R6, 0x10000, RZ ;  /* 0x00010000060c7824 */ /* 0x000fe400078e00ff */
[----:B------:R-:W-:Y:S01]  /*0310*/  IMAD.WIDE R2, R0, R13, c[0x0][0x168] ;  /* 0x00005a0000027625 */ /* 0x000fe200078e020d */
[----:B------:R-:W-:Y:S02]  /*0320*/  F2FP.BF16.F32.PACK_AB R6, R8, R11 ;  /* 0x0000000b0806723e */ /* 0x000fe400000010ff */
[----:B------:R-:W-:-:S05]  /*0330*/  F2FP.BF16.F32.PACK_AB R7, R12, R7 ;  /* 0x000000070c07723e */ /* 0x000fca00000010ff */
[----:B------:R-:W-:Y:S01]  /*0340*/  STG.E.128 [R2.64], R4 ;  /* 0x0000000402007986 */ /* 0x000fe2000c101d04 */
[----:B------:R-:W-:Y:S05]  /*0350*/  EXIT ;  /* 0x000000000000794d */ /* 0x000fea0003800000 */
.L_x_0:
[----:B------:R-:W-:-:S00]  /*0360*/  BRA `(.L_x_0) ;  /* 0xfffffff000007947 */ /* 0x000fc0000383ffff */
[----:B------:R-:W-:-:S00]  /*0370*/  NOP ;  /* 0x0000000000007918 */ /* 0x000fc00000000000 */
        /* <DEDUP_REMOVED lines=8> */
.L_x_1:
